//
// Generated by NVIDIA NVVM Compiler
//
// Compiler Build ID: CL-36424714
// Cuda compilation tools, release 13.0, V13.0.88
// Based on NVVM 20.0.0
//

.version 9.0
.target sm_100
.address_size 64

	// .globl	GPUParalell

.visible .entry GPUParalell(
	.param .u64 .ptr .align 1 GPUParalell_param_0,
	.param .u32 GPUParalell_param_1,
	.param .u64 .ptr .align 1 GPUParalell_param_2,
	.param .u32 GPUParalell_param_3,
	.param .u32 GPUParalell_param_4,
	.param .u32 GPUParalell_param_5
)
{


	ret;

}


// ===== COMPILED SASS (sm_100) =====

	.target	sm_100

	.elftype	@"ET_EXEC"


//--------------------- .note.nv.tkinfo           --------------------------
	.section	.note.nv.tkinfo,"",@"SHT_NOTE"
	.sectionflags	@"SHF_NOTE_NV_TKINFO"
	.tkinfo
        /*0018*/ 	.word	0x00000002
        /*0030*/ 	.string	""
        /*0030*/ 	.string	"ptxas"
        /*0030*/ 	.string	"Cuda compilation tools, release 13.0, V13.0.88"
        /*0030*/ 	.string	"Build cuda_13.0.r13.0/compiler.36424714_0"
        /*0030*/ 	.string	"-arch sm_100 -m 64 "



//--------------------- .note.nv.cuinfo           --------------------------
	.section	.note.nv.cuinfo,"",@"SHT_NOTE"
	.sectionflags	@"SHF_NOTE_NV_CUINFO"
        /*0018*/ 	.short	0x0002
        /*001a*/ 	.short	0x0064
        /*001c*/ 	.short	0x0082
	.zero		2


//--------------------- .nv.info                  --------------------------
	.section	.nv.info,"",@"SHT_CUDA_INFO"
	.align	4


	//----- nvinfo : EIATTR_REGCOUNT
	.align		4
        /*0000*/ 	.byte	0x04, 0x2f
        /*0002*/ 	.short	(.L_1 - .L_0)
	.align		4
.L_0:
        /*0004*/ 	.word	index@(GPUParalell)
        /*0008*/ 	.word	0x00000004


	//----- nvinfo : EIATTR_FRAME_SIZE
	.align		4
.L_1:
        /*000c*/ 	.byte	0x04, 0x11
        /*000e*/ 	.short	(.L_3 - .L_2)
	.align		4
.L_2:
        /*0010*/ 	.word	index@(GPUParalell)
        /*0014*/ 	.word	0x00000000


	//----- nvinfo : EIATTR_MIN_STACK_SIZE
	.align		4
.L_3:
        /*0018*/ 	.byte	0x04, 0x12
        /*001a*/ 	.short	(.L_5 - .L_4)
	.align		4
.L_4:
        /*001c*/ 	.word	index@(GPUParalell)
        /*0020*/ 	.word	0x00000000
.L_5:


//--------------------- .nv.compat                --------------------------
	.section	.nv.compat,"",@"SHT_CUDA_COMPAT_INFO"
	.align	4
        /*0000*/ 	.byte	0x02, 0x09, 0x00, 0x00, 0x02, 0x02, 0x01, 0x00, 0x02, 0x05, 0x05, 0x00, 0x03, 0x07, 0x01, 0x01
        /*0010*/ 	.byte	0x02, 0x03, 0x00, 0x00, 0x02, 0x06, 0x01, 0x00, 0x04, 0x0b, 0x08, 0x00, 0x09, 0x00, 0x00, 0x00
        /*0020*/ 	.byte	0x00, 0x00, 0x00, 0x00


//--------------------- .nv.info.GPUParalell      --------------------------
	.section	.nv.info.GPUParalell,"",@"SHT_CUDA_INFO"
	.sectionflags	@""
	.align	4


	//----- nvinfo : EIATTR_CUDA_API_VERSION
	.align		4
        /*0000*/ 	.byte	0x04, 0x37
        /*0002*/ 	.short	(.L_7 - .L_6)
.L_6:
        /*0004*/ 	.word	0x00000082


	//----- nvinfo : EIATTR_KPARAM_INFO
	.align		4
.L_7:
        /*0008*/ 	.byte	0x04, 0x17
        /*000a*/ 	.short	(.L_9 - .L_8)
.L_8:
        /*000c*/ 	.word	0x00000000
        /*0010*/ 	.short	0x0005
        /*0012*/ 	.short	0x0020
        /*0014*/ 	.byte	0x00, 0xf0, 0x11, 0x00


	//----- nvinfo : EIATTR_KPARAM_INFO
	.align		4
.L_9:
        /*0018*/ 	.byte	0x04, 0x17
        /*001a*/ 	.short	(.L_11 - .L_10)
.L_10:
        /*001c*/ 	.word	0x00000000
        /*0020*/ 	.short	0x0004
        /*0022*/ 	.short	0x001c
        /*0024*/ 	.byte	0x00, 0xf0, 0x11, 0x00


	//----- nvinfo : EIATTR_KPARAM_INFO
	.align		4
.L_11:
        /*0028*/ 	.byte	0x04, 0x17
        /*002a*/ 	.short	(.L_13 - .L_12)
.L_12:
        /*002c*/ 	.word	0x00000000
        /*0030*/ 	.short	0x0003
        /*0032*/ 	.short	0x0018
        /*0034*/ 	.byte	0x00, 0xf0, 0x11, 0x00


	//----- nvinfo : EIATTR_KPARAM_INFO
	.align		4
.L_13:
        /*0038*/ 	.byte	0x04, 0x17
        /*003a*/ 	.short	(.L_15 - .L_14)
.L_14:
        /*003c*/ 	.word	0x00000000
        /*0040*/ 	.short	0x0002
        /*0042*/ 	.short	0x0010
        /*0044*/ 	.byte	0x00, 0xf5, 0x21, 0x00


	//----- nvinfo : EIATTR_KPARAM_INFO
	.align		4
.L_15:
        /*0048*/ 	.byte	0x04, 0x17
        /*004a*/ 	.short	(.L_17 - .L_16)
.L_16:
        /*004c*/ 	.word	0x00000000
        /*0050*/ 	.short	0x0001
        /*0052*/ 	.short	0x0008
        /*0054*/ 	.byte	0x00, 0xf0, 0x11, 0x00


	//----- nvinfo : EIATTR_KPARAM_INFO
	.align		4
.L_17:
        /*0058*/ 	.byte	0x04, 0x17
        /*005a*/ 	.short	(.L_19 - .L_18)
.L_18:
        /*005c*/ 	.word	0x00000000
        /*0060*/ 	.short	0x0000
        /*0062*/ 	.short	0x0000
        /*0064*/ 	.byte	0x00, 0xf5, 0x21, 0x00


	//----- nvinfo : EIATTR_SPARSE_MMA_MASK
	.align		4
.L_19:
        /*0068*/ 	.byte	0x03, 0x50
        /*006a*/ 	.short	0x0000


	//----- nvinfo : EIATTR_MAXREG_COUNT
	.align		4
        /*006c*/ 	.byte	0x03, 0x1b
        /*006e*/ 	.short	0x00ff


	//----- nvinfo : EIATTR_MERCURY_ISA_VERSION
	.align		4
        /*0070*/ 	.byte	0x03, 0x5f
        /*0072*/ 	.short	0x0101


	//----- nvinfo : EIATTR_VRC_CTA_INIT_COUNT
	.align		4
        /*0074*/ 	.byte	0x02, 0x4a
	.zero		1
	.zero		1


	//----- nvinfo : EIATTR_EXIT_INSTR_OFFSETS
	.align		4
        /*0078*/ 	.byte	0x04, 0x1c
        /*007a*/ 	.short	(.L_21 - .L_20)


	//   ....[0]....
.L_20:
        /*007c*/ 	.word	0x00000010


	//----- nvinfo : EIATTR_CBANK_PARAM_SIZE
	.align		4
.L_21:
        /*0080*/ 	.byte	0x03, 0x19
        /*0082*/ 	.short	0x0024


	//----- nvinfo : EIATTR_PARAM_CBANK
	.align		4
        /*0084*/ 	.byte	0x04, 0x0a
        /*0086*/ 	.short	(.L_23 - .L_22)
	.align		4
.L_22:
        /*0088*/ 	.word	index@(.nv.constant0.GPUParalell)
        /*008c*/ 	.short	0x0380
        /*008e*/ 	.short	0x0024


	//----- nvinfo : EIATTR_SW_WAR
	.align		4
.L_23:
        /*0090*/ 	.byte	0x04, 0x36
        /*0092*/ 	.short	(.L_25 - .L_24)
.L_24:
        /*0094*/ 	.word	0x00000008
.L_25:


//--------------------- .nv.callgraph             --------------------------
	.section	.nv.callgraph,"",@"SHT_CUDA_CALLGRAPH"
	.align	4
	.sectionentsize	8
	.align		4
        /*0000*/ 	.word	0x00000000
	.align		4
        /*0004*/ 	.word	0xffffffff
	.align		4
        /*0008*/ 	.word	0x00000000
	.align		4
        /*000c*/ 	.word	0xfffffffe
	.align		4
        /*0010*/ 	.word	0x00000000
	.align		4
        /*0014*/ 	.word	0xfffffffd
	.align		4
        /*0018*/ 	.word	0x00000000
	.align		4
        /*001c*/ 	.word	0xfffffffc


//--------------------- .text.GPUParalell         --------------------------
	.section	.text.GPUParalell,"ax",@progbits
	.align	128
        .global         GPUParalell
        .type           GPUParalell,@function
        .size           GPUParalell,(.L_x_1 - GPUParalell)
        .other          GPUParalell,@"STO_CUDA_ENTRY STV_DEFAULT"
GPUParalell:
.text.GPUParalell:
[----:B------:R-:W-:Y:S01]  /*0000*/  LDC R1, c[0x0][0x37c] ;  /* 0x0000df00ff017b82 */ /* 0x000fe20000000800 */
[----:B------:R-:W-:Y:S05]  /*0010*/  EXIT ;  /* 0x000000000000794d */ /* 0x000fea0003800000 */
.L_x_0:
[----:B------:R-:W-:-:S00]  /*0020*/  BRA `(.L_x_0) ;  /* 0xfffffffc00fc7947 */ /* 0x000fc0000383ffff */
[----:B------:R-:W-:-:S00]  /*0030*/  NOP ;  /* 0x0000000000007918 */ /* 0x000fc00000000000 */
        /* <DEDUP_REMOVED lines=12> */
.L_x_1:


//--------------------- .nv.shared.reserved.0     --------------------------
	.section	.nv.shared.reserved.0,"aw",@nobits
	.weak		__nv_reservedSMEM_offset_0_alias
	.size		__nv_reservedSMEM_offset_0_alias, 0, 64
	.other		__nv_reservedSMEM_offset_0_alias,@"STO_CUDA_RESERVED_SHARED STV_DEFAULT"
__nv_reservedSMEM_offset_0_alias:
	.zero		0
	.zero		64


//--------------------- .nv.constant0.GPUParalell --------------------------
	.section	.nv.constant0.GPUParalell,"a",@progbits
	.sectionflags	@""
	.align	4
.nv.constant0.GPUParalell:
	.zero		932


//--------------------- SYMBOLS --------------------------

	.type		.nv.reservedSmem.offset0,@object
	.size		.nv.reservedSmem.offset0,0x4
